//
// Generated by NVIDIA NVVM Compiler
//
// Compiler Build ID: CL-36424714
// Cuda compilation tools, release 13.0, V13.0.88
// Based on NVVM 20.0.0
//

.version 9.0
.target sm_100
.address_size 64

	// .globl	alphamerge_planar

.visible .entry alphamerge_planar(
	.param .u64 .ptr .align 1 alphamerge_planar_param_0,
	.param .u32 alphamerge_planar_param_1,
	.param .u64 .ptr .align 1 alphamerge_planar_param_2,
	.param .u32 alphamerge_planar_param_3,
	.param .u32 alphamerge_planar_param_4,
	.param .u32 alphamerge_planar_param_5
)
{
	.reg .pred 	%p<4>;
	.reg .b16 	%rs<2>;
	.reg .b32 	%r<17>;
	.reg .b64 	%rd<9>;

	ld.param.u64 	%rd1, [alphamerge_planar_param_0];
	ld.param.u32 	%r3, [alphamerge_planar_param_1];
	ld.param.u64 	%rd2, [alphamerge_planar_param_2];
	ld.param.u32 	%r4, [alphamerge_planar_param_3];
	ld.param.u32 	%r5, [alphamerge_planar_param_4];
	ld.param.u32 	%r6, [alphamerge_planar_param_5];
	mov.u32 	%r8, %ctaid.x;
	mov.u32 	%r9, %ntid.x;
	mov.u32 	%r10, %tid.x;
	mad.lo.s32 	%r1, %r8, %r9, %r10;
	mov.u32 	%r11, %ctaid.y;
	mov.u32 	%r12, %ntid.y;
	mov.u32 	%r13, %tid.y;
	mad.lo.s32 	%r14, %r11, %r12, %r13;
	setp.ge.s32 	%p1, %r1, %r5;
	setp.ge.s32 	%p2, %r14, %r6;
	or.pred  	%p3, %p1, %p2;
	@%p3 bra 	$L__BB0_2;
	cvta.to.global.u64 	%rd3, %rd2;
	cvta.to.global.u64 	%rd4, %rd1;
	mad.lo.s32 	%r15, %r4, %r14, %r1;
	cvt.s64.s32 	%rd5, %r15;
	add.s64 	%rd6, %rd3, %rd5;
	ld.global.u8 	%rs1, [%rd6];
	mad.lo.s32 	%r16, %r3, %r14, %r1;
	cvt.s64.s32 	%rd7, %r16;
	add.s64 	%rd8, %rd4, %rd7;
	st.global.u8 	[%rd8], %rs1;
$L__BB0_2:
	ret;

}


// ===== COMPILED SASS (sm_100) =====

	.target	sm_100

	.elftype	@"ET_EXEC"


//--------------------- .note.nv.tkinfo           --------------------------
	.section	.note.nv.tkinfo,"",@"SHT_NOTE"
	.sectionflags	@"SHF_NOTE_NV_TKINFO"
	.tkinfo
        /*0018*/ 	.word	0x00000002
        /*0030*/ 	.string	""
        /*0030*/ 	.string	"ptxas"
        /*0030*/ 	.string	"Cuda compilation tools, release 13.0, V13.0.88"
        /*0030*/ 	.string	"Build cuda_13.0.r13.0/compiler.36424714_0"
        /*0030*/ 	.string	"-arch sm_100 -m 64 "



//--------------------- .note.nv.cuinfo           --------------------------
	.section	.note.nv.cuinfo,"",@"SHT_NOTE"
	.sectionflags	@"SHF_NOTE_NV_CUINFO"
        /*0018*/ 	.short	0x0002
        /*001a*/ 	.short	0x0064
        /*001c*/ 	.short	0x0082
	.zero		2


//--------------------- .nv.info                  --------------------------
	.section	.nv.info,"",@"SHT_CUDA_INFO"
	.align	4


	//----- nvinfo : EIATTR_REGCOUNT
	.align		4
        /*0000*/ 	.byte	0x04, 0x2f
        /*0002*/ 	.short	(.L_1 - .L_0)
	.align		4
.L_0:
        /*0004*/ 	.word	index@(alphamerge_planar)
        /*0008*/ 	.word	0x00000008


	//----- nvinfo : EIATTR_FRAME_SIZE
	.align		4
.L_1:
        /*000c*/ 	.byte	0x04, 0x11
        /*000e*/ 	.short	(.L_3 - .L_2)
	.align		4
.L_2:
        /*0010*/ 	.word	index@(alphamerge_planar)
        /*0014*/ 	.word	0x00000000


	//----- nvinfo : EIATTR_MIN_STACK_SIZE
	.align		4
.L_3:
        /*0018*/ 	.byte	0x04, 0x12
        /*001a*/ 	.short	(.L_5 - .L_4)
	.align		4
.L_4:
        /*001c*/ 	.word	index@(alphamerge_planar)
        /*0020*/ 	.word	0x00000000
.L_5:


//--------------------- .nv.compat                --------------------------
	.section	.nv.compat,"",@"SHT_CUDA_COMPAT_INFO"
	.align	4
        /*0000*/ 	.byte	0x02, 0x09, 0x00, 0x00, 0x02, 0x02, 0x01, 0x00, 0x02, 0x05, 0x05, 0x00, 0x03, 0x07, 0x01, 0x01
        /*0010*/ 	.byte	0x02, 0x03, 0x00, 0x00, 0x02, 0x06, 0x01, 0x00, 0x04, 0x0b, 0x08, 0x00, 0x09, 0x00, 0x00, 0x00
        /*0020*/ 	.byte	0x00, 0x00, 0x00, 0x00


//--------------------- .nv.info.alphamerge_planar --------------------------
	.section	.nv.info.alphamerge_planar,"",@"SHT_CUDA_INFO"
	.sectionflags	@""
	.align	4


	//----- nvinfo : EIATTR_CUDA_API_VERSION
	.align		4
        /*0000*/ 	.byte	0x04, 0x37
        /*0002*/ 	.short	(.L_7 - .L_6)
.L_6:
        /*0004*/ 	.word	0x00000082


	//----- nvinfo : EIATTR_KPARAM_INFO
	.align		4
.L_7:
        /*0008*/ 	.byte	0x04, 0x17
        /*000a*/ 	.short	(.L_9 - .L_8)
.L_8:
        /*000c*/ 	.word	0x00000000
        /*0010*/ 	.short	0x0005
        /*0012*/ 	.short	0x0020
        /*0014*/ 	.byte	0x00, 0xf0, 0x11, 0x00


	//----- nvinfo : EIATTR_KPARAM_INFO
	.align		4
.L_9:
        /*0018*/ 	.byte	0x04, 0x17
        /*001a*/ 	.short	(.L_11 - .L_10)
.L_10:
        /*001c*/ 	.word	0x00000000
        /*0020*/ 	.short	0x0004
        /*0022*/ 	.short	0x001c
        /*0024*/ 	.byte	0x00, 0xf0, 0x11, 0x00


	//----- nvinfo : EIATTR_KPARAM_INFO
	.align		4
.L_11:
        /*0028*/ 	.byte	0x04, 0x17
        /*002a*/ 	.short	(.L_13 - .L_12)
.L_12:
        /*002c*/ 	.word	0x00000000
        /*0030*/ 	.short	0x0003
        /*0032*/ 	.short	0x0018
        /*0034*/ 	.byte	0x00, 0xf0, 0x11, 0x00


	//----- nvinfo : EIATTR_KPARAM_INFO
	.align		4
.L_13:
        /*0038*/ 	.byte	0x04, 0x17
        /*003a*/ 	.short	(.L_15 - .L_14)
.L_14:
        /*003c*/ 	.word	0x00000000
        /*0040*/ 	.short	0x0002
        /*0042*/ 	.short	0x0010
        /*0044*/ 	.byte	0x00, 0xf5, 0x21, 0x00


	//----- nvinfo : EIATTR_KPARAM_INFO
	.align		4
.L_15:
        /*0048*/ 	.byte	0x04, 0x17
        /*004a*/ 	.short	(.L_17 - .L_16)
.L_16:
        /*004c*/ 	.word	0x00000000
        /*0050*/ 	.short	0x0001
        /*0052*/ 	.short	0x0008
        /*0054*/ 	.byte	0x00, 0xf0, 0x11, 0x00


	//----- nvinfo : EIATTR_KPARAM_INFO
	.align		4
.L_17:
        /*0058*/ 	.byte	0x04, 0x17
        /*005a*/ 	.short	(.L_19 - .L_18)
.L_18:
        /*005c*/ 	.word	0x00000000
        /*0060*/ 	.short	0x0000
        /*0062*/ 	.short	0x0000
        /*0064*/ 	.byte	0x00, 0xf5, 0x21, 0x00


	//----- nvinfo : EIATTR_SPARSE_MMA_MASK
	.align		4
.L_19:
        /*0068*/ 	.byte	0x03, 0x50
        /*006a*/ 	.short	0x0000


	//----- nvinfo : EIATTR_MAXREG_COUNT
	.align		4
        /*006c*/ 	.byte	0x03, 0x1b
        /*006e*/ 	.short	0x00ff


	//----- nvinfo : EIATTR_MERCURY_ISA_VERSION
	.align		4
        /*0070*/ 	.byte	0x03, 0x5f
        /*0072*/ 	.short	0x0101


	//----- nvinfo : EIATTR_VRC_CTA_INIT_COUNT
	.align		4
        /*0074*/ 	.byte	0x02, 0x4a
	.zero		1
	.zero		1


	//----- nvinfo : EIATTR_EXIT_INSTR_OFFSETS
	.align		4
        /*0078*/ 	.byte	0x04, 0x1c
        /*007a*/ 	.short	(.L_21 - .L_20)


	//   ....[0]....
.L_20:
        /*007c*/ 	.word	0x000000d0


	//   ....[1]....
        /*0080*/ 	.word	0x000001b0


	//----- nvinfo : EIATTR_CBANK_PARAM_SIZE
	.align		4
.L_21:
        /*0084*/ 	.byte	0x03, 0x19
        /*0086*/ 	.short	0x0024


	//----- nvinfo : EIATTR_PARAM_CBANK
	.align		4
        /*0088*/ 	.byte	0x04, 0x0a
        /*008a*/ 	.short	(.L_23 - .L_22)
	.align		4
.L_22:
        /*008c*/ 	.word	index@(.nv.constant0.alphamerge_planar)
        /*0090*/ 	.short	0x0380
        /*0092*/ 	.short	0x0024


	//----- nvinfo : EIATTR_SW_WAR
	.align		4
.L_23:
        /*0094*/ 	.byte	0x04, 0x36
        /*0096*/ 	.short	(.L_25 - .L_24)
.L_24:
        /*0098*/ 	.word	0x00000008
.L_25:


//--------------------- .nv.callgraph             --------------------------
	.section	.nv.callgraph,"",@"SHT_CUDA_CALLGRAPH"
	.align	4
	.sectionentsize	8
	.align		4
        /*0000*/ 	.word	0x00000000
	.align		4
        /*0004*/ 	.word	0xffffffff
	.align		4
        /*0008*/ 	.word	0x00000000
	.align		4
        /*000c*/ 	.word	0xfffffffe
	.align		4
        /*0010*/ 	.word	0x00000000
	.align		4
        /*0014*/ 	.word	0xfffffffd
	.align		4
        /*0018*/ 	.word	0x00000000
	.align		4
        /*001c*/ 	.word	0xfffffffc


//--------------------- .text.alphamerge_planar   --------------------------
	.section	.text.alphamerge_planar,"ax",@progbits
	.align	128
        .global         alphamerge_planar
        .type           alphamerge_planar,@function
        .size           alphamerge_planar,(.L_x_1 - alphamerge_planar)
        .other          alphamerge_planar,@"STO_CUDA_ENTRY STV_DEFAULT"
alphamerge_planar:
.text.alphamerge_planar:
[----:B------:R-:W-:Y:S01]  /*0000*/  LDC R1, c[0x0][0x37c] ;  /* 0x0000df00ff017b82 */ /* 0x000fe20000000800 */
[----:B------:R-:W0:Y:S07]  /*0010*/  S2R R2, SR_TID.Y ;  /* 0x0000000000027919 */ /* 0x000e2e0000002200 */
[----:B------:R-:W1:Y:S01]  /*0020*/  LDC R0, c[0x0][0x360] ;  /* 0x0000d800ff007b82 */ /* 0x000e620000000800 */
[----:B------:R-:W2:Y:S01]  /*0030*/  LDCU UR6, c[0x0][0x3a0] ;  /* 0x00007400ff0677ac */ /* 0x000ea20008000800 */
[----:B------:R-:W1:Y:S01]  /*0040*/  S2R R3, SR_TID.X ;  /* 0x0000000000037919 */ /* 0x000e620000002100 */
[----:B------:R-:W3:Y:S05]  /*0050*/  LDCU UR7, c[0x0][0x39c] ;  /* 0x00007380ff0777ac */ /* 0x000eea0008000800 */
[----:B------:R-:W0:Y:S08]  /*0060*/  S2UR UR5, SR_CTAID.Y ;  /* 0x00000000000579c3 */ /* 0x000e300000002600 */
[----:B------:R-:W0:Y:S08]  /*0070*/  LDC R5, c[0x0][0x364] ;  /* 0x0000d900ff057b82 */ /* 0x000e300000000800 */
[----:B------:R-:W1:Y:S01]  /*0080*/  S2UR UR4, SR_CTAID.X ;  /* 0x00000000000479c3 */ /* 0x000e620000002500 */
[----:B0-----:R-:W-:-:S05]  /*0090*/  IMAD R5, R5, UR5, R2 ;  /* 0x0000000505057c24 */ /* 0x001fca000f8e0202 */
[----:B--2---:R-:W-:Y:S01]  /*00a0*/  ISETP.GE.AND P0, PT, R5, UR6, PT ;  /* 0x0000000605007c0c */ /* 0x004fe2000bf06270 */
[----:B-1----:R-:W-:-:S05]  /*00b0*/  IMAD R0, R0, UR4, R3 ;  /* 0x0000000400007c24 */ /* 0x002fca000f8e0203 */
[----:B---3--:R-:W-:-:S13]  /*00c0*/  ISETP.GE.OR P0, PT, R0, UR7, P0 ;  /* 0x0000000700007c0c */ /* 0x008fda0008706670 */
[----:B------:R-:W-:Y:S05]  /*00d0*/  @P0 EXIT ;  /* 0x000000000000094d */ /* 0x000fea0003800000 */
[----:B------:R-:W0:Y:S01]  /*00e0*/  LDCU UR6, c[0x0][0x398] ;  /* 0x00007300ff0677ac */ /* 0x000e220008000800 */
[----:B------:R-:W1:Y:S01]  /*00f0*/  LDCU.64 UR8, c[0x0][0x390] ;  /* 0x00007200ff0877ac */ /* 0x000e620008000a00 */
[----:B------:R-:W2:Y:S01]  /*0100*/  LDCU.64 UR4, c[0x0][0x358] ;  /* 0x00006b00ff0477ac */ /* 0x000ea20008000a00 */
[----:B0-----:R-:W-:Y:S01]  /*0110*/  IMAD R3, R5, UR6, R0 ;  /* 0x0000000605037c24 */ /* 0x001fe2000f8e0200 */
[----:B------:R-:W0:Y:S04]  /*0120*/  LDCU UR6, c[0x0][0x388] ;  /* 0x00007100ff0677ac */ /* 0x000e280008000800 */
[----:B-1----:R-:W-:-:S04]  /*0130*/  IADD3 R2, P0, PT, R3, UR8, RZ ;  /* 0x0000000803027c10 */ /* 0x002fc8000ff1e0ff */
[----:B------:R-:W-:Y:S01]  /*0140*/  LEA.HI.X.SX32 R3, R3, UR9, 0x1, P0 ;  /* 0x0000000903037c11 */ /* 0x000fe200080f0eff */
[----:B------:R-:W1:Y:S05]  /*0150*/  LDCU.64 UR8, c[0x0][0x380] ;  /* 0x00007000ff0877ac */ /* 0x000e6a0008000a00 */
[----:B--2---:R-:W2:Y:S01]  /*0160*/  LDG.E.U8 R3, desc[UR4][R2.64] ;  /* 0x0000000402037981 */ /* 0x004ea2000c1e1100 */
[----:B0-----:R-:W-:-:S05]  /*0170*/  IMAD R0, R5, UR6, R0 ;  /* 0x0000000605007c24 */ /* 0x001fca000f8e0200 */
[----:B-1----:R-:W-:-:S04]  /*0180*/  IADD3 R4, P0, PT, R0, UR8, RZ ;  /* 0x0000000800047c10 */ /* 0x002fc8000ff1e0ff */
[----:B------:R-:W-:-:S05]  /*0190*/  LEA.HI.X.SX32 R5, R0, UR9, 0x1, P0 ;  /* 0x0000000900057c11 */ /* 0x000fca00080f0eff */
[----:B--2---:R-:W-:Y:S01]  /*01a0*/  STG.E.U8 desc[UR4][R4.64], R3 ;  /* 0x0000000304007986 */ /* 0x004fe2000c101104 */
[----:B------:R-:W-:Y:S05]  /*01b0*/  EXIT ;  /* 0x000000000000794d */ /* 0x000fea0003800000 */
.L_x_0:
[----:B------:R-:W-:-:S00]  /*01c0*/  BRA `(.L_x_0) ;  /* 0xfffffffc00fc7947 */ /* 0x000fc0000383ffff */
[----:B------:R-:W-:-:S00]  /*01d0*/  NOP ;  /* 0x0000000000007918 */ /* 0x000fc00000000000 */
        /* <DEDUP_REMOVED lines=10> */
.L_x_1:


//--------------------- .nv.shared.reserved.0     --------------------------
	.section	.nv.shared.reserved.0,"aw",@nobits
	.weak		__nv_reservedSMEM_offset_0_alias
	.size		__nv_reservedSMEM_offset_0_alias, 0, 64
	.other		__nv_reservedSMEM_offset_0_alias,@"STO_CUDA_RESERVED_SHARED STV_DEFAULT"
__nv_reservedSMEM_offset_0_alias:
	.zero		0
	.zero		64


//--------------------- .nv.constant0.alphamerge_planar --------------------------
	.section	.nv.constant0.alphamerge_planar,"a",@progbits
	.sectionflags	@""
	.align	4
.nv.constant0.alphamerge_planar:
	.zero		932


//--------------------- SYMBOLS --------------------------

	.type		.nv.reservedSmem.offset0,@object
	.size		.nv.reservedSmem.offset0,0x4
